//
// Generated by NVIDIA NVVM Compiler
//
// Compiler Build ID: CL-36424714
// Cuda compilation tools, release 13.0, V13.0.88
// Based on NVVM 20.0.0
//

.version 9.0
.target sm_100
.address_size 64

	// .globl	_Z6matmulPKfS0_Pfi

.visible .entry _Z6matmulPKfS0_Pfi(
	.param .u64 .ptr .align 1 _Z6matmulPKfS0_Pfi_param_0,
	.param .u64 .ptr .align 1 _Z6matmulPKfS0_Pfi_param_1,
	.param .u64 .ptr .align 1 _Z6matmulPKfS0_Pfi_param_2,
	.param .u32 _Z6matmulPKfS0_Pfi_param_3
)
{
	.reg .pred 	%p<10>;
	.reg .b32 	%r<40>;
	.reg .b32 	%f<67>;
	.reg .b64 	%rd<67>;

	ld.param.u64 	%rd14, [_Z6matmulPKfS0_Pfi_param_0];
	ld.param.u64 	%rd15, [_Z6matmulPKfS0_Pfi_param_1];
	ld.param.u32 	%r18, [_Z6matmulPKfS0_Pfi_param_3];
	cvta.to.global.u64 	%rd1, %rd15;
	cvta.to.global.u64 	%rd2, %rd14;
	mov.u32 	%r19, %ctaid.y;
	mov.u32 	%r20, %ntid.y;
	mov.u32 	%r21, %tid.y;
	mad.lo.s32 	%r1, %r19, %r20, %r21;
	mov.u32 	%r22, %ctaid.x;
	mov.u32 	%r23, %ntid.x;
	mov.u32 	%r24, %tid.x;
	mad.lo.s32 	%r2, %r22, %r23, %r24;
	max.s32 	%r25, %r1, %r2;
	setp.ge.s32 	%p1, %r25, %r18;
	@%p1 bra 	$L__BB0_13;
	mul.lo.s32 	%r3, %r18, %r1;
	and.b32  	%r4, %r18, 7;
	setp.lt.u32 	%p2, %r18, 8;
	mov.b32 	%r38, 0;
	mov.f32 	%f66, 0f00000000;
	@%p2 bra 	$L__BB0_4;
	and.b32  	%r38, %r18, 2147483640;
	neg.s32 	%r36, %r38;
	mul.wide.s32 	%rd16, %r18, 4;
	add.s64 	%rd3, %rd1, %rd16;
	shl.b32 	%r7, %r18, 3;
	mul.wide.s32 	%rd17, %r18, 8;
	add.s64 	%rd4, %rd1, %rd17;
	mul.wide.s32 	%rd18, %r18, 12;
	add.s64 	%rd5, %rd1, %rd18;
	mul.wide.s32 	%rd19, %r18, 16;
	add.s64 	%rd6, %rd1, %rd19;
	mul.wide.s32 	%rd20, %r18, 20;
	add.s64 	%rd7, %rd1, %rd20;
	mul.wide.s32 	%rd21, %r18, 24;
	add.s64 	%rd8, %rd1, %rd21;
	mul.wide.s32 	%rd22, %r18, 28;
	add.s64 	%rd9, %rd1, %rd22;
	mul.wide.u32 	%rd23, %r3, 4;
	add.s64 	%rd24, %rd23, %rd2;
	add.s64 	%rd66, %rd24, 16;
	mov.f32 	%f66, 0f00000000;
	mov.u32 	%r35, %r2;
$L__BB0_3:
	.pragma "nounroll";
	mul.wide.s32 	%rd25, %r35, 4;
	add.s64 	%rd26, %rd3, %rd25;
	add.s64 	%rd27, %rd4, %rd25;
	add.s64 	%rd28, %rd5, %rd25;
	add.s64 	%rd29, %rd6, %rd25;
	add.s64 	%rd30, %rd7, %rd25;
	add.s64 	%rd31, %rd8, %rd25;
	add.s64 	%rd32, %rd9, %rd25;
	add.s64 	%rd33, %rd1, %rd25;
	ld.global.f32 	%f16, [%rd66+-16];
	ld.global.f32 	%f17, [%rd33];
	fma.rn.f32 	%f18, %f16, %f17, %f66;
	ld.global.f32 	%f19, [%rd66+-12];
	ld.global.f32 	%f20, [%rd26];
	fma.rn.f32 	%f21, %f19, %f20, %f18;
	ld.global.f32 	%f22, [%rd66+-8];
	ld.global.f32 	%f23, [%rd27];
	fma.rn.f32 	%f24, %f22, %f23, %f21;
	ld.global.f32 	%f25, [%rd66+-4];
	ld.global.f32 	%f26, [%rd28];
	fma.rn.f32 	%f27, %f25, %f26, %f24;
	ld.global.f32 	%f28, [%rd66];
	ld.global.f32 	%f29, [%rd29];
	fma.rn.f32 	%f30, %f28, %f29, %f27;
	ld.global.f32 	%f31, [%rd66+4];
	ld.global.f32 	%f32, [%rd30];
	fma.rn.f32 	%f33, %f31, %f32, %f30;
	ld.global.f32 	%f34, [%rd66+8];
	ld.global.f32 	%f35, [%rd31];
	fma.rn.f32 	%f36, %f34, %f35, %f33;
	ld.global.f32 	%f37, [%rd66+12];
	ld.global.f32 	%f38, [%rd32];
	fma.rn.f32 	%f66, %f37, %f38, %f36;
	add.s32 	%r36, %r36, 8;
	add.s32 	%r35, %r35, %r7;
	add.s64 	%rd66, %rd66, 32;
	setp.ne.s32 	%p3, %r36, 0;
	@%p3 bra 	$L__BB0_3;
$L__BB0_4:
	setp.eq.s32 	%p4, %r4, 0;
	@%p4 bra 	$L__BB0_12;
	and.b32  	%r13, %r18, 3;
	setp.lt.u32 	%p5, %r4, 4;
	@%p5 bra 	$L__BB0_7;
	add.s32 	%r27, %r38, %r3;
	mul.wide.u32 	%rd34, %r27, 4;
	add.s64 	%rd35, %rd2, %rd34;
	ld.global.f32 	%f40, [%rd35];
	mad.lo.s32 	%r28, %r38, %r18, %r2;
	mul.wide.s32 	%rd36, %r28, 4;
	add.s64 	%rd37, %rd1, %rd36;
	ld.global.f32 	%f41, [%rd37];
	fma.rn.f32 	%f42, %f40, %f41, %f66;
	cvt.u64.u32 	%rd38, %r3;
	cvt.u64.u32 	%rd39, %r38;
	add.s64 	%rd40, %rd39, %rd38;
	shl.b64 	%rd41, %rd40, 2;
	add.s64 	%rd42, %rd2, %rd41;
	ld.global.f32 	%f43, [%rd42+4];
	mul.wide.s32 	%rd43, %r18, 4;
	add.s64 	%rd44, %rd37, %rd43;
	ld.global.f32 	%f44, [%rd44];
	fma.rn.f32 	%f45, %f43, %f44, %f42;
	ld.global.f32 	%f46, [%rd42+8];
	add.s64 	%rd45, %rd44, %rd43;
	ld.global.f32 	%f47, [%rd45];
	fma.rn.f32 	%f48, %f46, %f47, %f45;
	ld.global.f32 	%f49, [%rd42+12];
	add.s64 	%rd46, %rd45, %rd43;
	ld.global.f32 	%f50, [%rd46];
	fma.rn.f32 	%f66, %f49, %f50, %f48;
	add.s32 	%r38, %r38, 4;
$L__BB0_7:
	setp.eq.s32 	%p6, %r13, 0;
	@%p6 bra 	$L__BB0_12;
	setp.eq.s32 	%p7, %r13, 1;
	@%p7 bra 	$L__BB0_10;
	add.s32 	%r29, %r38, %r3;
	mul.wide.u32 	%rd47, %r29, 4;
	add.s64 	%rd48, %rd2, %rd47;
	ld.global.f32 	%f52, [%rd48];
	mad.lo.s32 	%r30, %r38, %r18, %r2;
	mul.wide.s32 	%rd49, %r30, 4;
	add.s64 	%rd50, %rd1, %rd49;
	ld.global.f32 	%f53, [%rd50];
	fma.rn.f32 	%f54, %f52, %f53, %f66;
	cvt.u64.u32 	%rd51, %r3;
	cvt.u64.u32 	%rd52, %r38;
	add.s64 	%rd53, %rd52, %rd51;
	shl.b64 	%rd54, %rd53, 2;
	add.s64 	%rd55, %rd2, %rd54;
	ld.global.f32 	%f55, [%rd55+4];
	mul.wide.s32 	%rd56, %r18, 4;
	add.s64 	%rd57, %rd50, %rd56;
	ld.global.f32 	%f56, [%rd57];
	fma.rn.f32 	%f66, %f55, %f56, %f54;
	add.s32 	%r38, %r38, 2;
$L__BB0_10:
	and.b32  	%r31, %r18, 1;
	setp.eq.b32 	%p8, %r31, 1;
	not.pred 	%p9, %p8;
	@%p9 bra 	$L__BB0_12;
	add.s32 	%r32, %r38, %r3;
	mul.wide.u32 	%rd58, %r32, 4;
	add.s64 	%rd59, %rd2, %rd58;
	ld.global.f32 	%f57, [%rd59];
	mad.lo.s32 	%r33, %r38, %r18, %r2;
	mul.wide.s32 	%rd60, %r33, 4;
	add.s64 	%rd61, %rd1, %rd60;
	ld.global.f32 	%f58, [%rd61];
	fma.rn.f32 	%f66, %f57, %f58, %f66;
$L__BB0_12:
	ld.param.u64 	%rd65, [_Z6matmulPKfS0_Pfi_param_2];
	add.s32 	%r34, %r3, %r2;
	cvta.to.global.u64 	%rd62, %rd65;
	mul.wide.s32 	%rd63, %r34, 4;
	add.s64 	%rd64, %rd62, %rd63;
	st.global.f32 	[%rd64], %f66;
$L__BB0_13:
	ret;

}
	// .globl	_Z7matmulbPKfS0_Pfi
.visible .entry _Z7matmulbPKfS0_Pfi(
	.param .u64 .ptr .align 1 _Z7matmulbPKfS0_Pfi_param_0,
	.param .u64 .ptr .align 1 _Z7matmulbPKfS0_Pfi_param_1,
	.param .u64 .ptr .align 1 _Z7matmulbPKfS0_Pfi_param_2,
	.param .u32 _Z7matmulbPKfS0_Pfi_param_3
)
{


	ret;

}
	// .globl	_Z15matmulb_genericPKfS0_Pfi
.visible .entry _Z15matmulb_genericPKfS0_Pfi(
	.param .u64 .ptr .align 1 _Z15matmulb_genericPKfS0_Pfi_param_0,
	.param .u64 .ptr .align 1 _Z15matmulb_genericPKfS0_Pfi_param_1,
	.param .u64 .ptr .align 1 _Z15matmulb_genericPKfS0_Pfi_param_2,
	.param .u32 _Z15matmulb_genericPKfS0_Pfi_param_3
)
{


	ret;

}


// ===== COMPILED SASS (sm_100) =====

	.target	sm_100

	.elftype	@"ET_EXEC"


//--------------------- .note.nv.tkinfo           --------------------------
	.section	.note.nv.tkinfo,"",@"SHT_NOTE"
	.sectionflags	@"SHF_NOTE_NV_TKINFO"
	.tkinfo
        /*0018*/ 	.word	0x00000002
        /*0030*/ 	.string	""
        /*0030*/ 	.string	"ptxas"
        /*0030*/ 	.string	"Cuda compilation tools, release 13.0, V13.0.88"
        /*0030*/ 	.string	"Build cuda_13.0.r13.0/compiler.36424714_0"
        /*0030*/ 	.string	"-arch sm_100 -m 64 "



//--------------------- .note.nv.cuinfo           --------------------------
	.section	.note.nv.cuinfo,"",@"SHT_NOTE"
	.sectionflags	@"SHF_NOTE_NV_CUINFO"
        /*0018*/ 	.short	0x0002
        /*001a*/ 	.short	0x0064
        /*001c*/ 	.short	0x0082
	.zero		2


//--------------------- .nv.info                  --------------------------
	.section	.nv.info,"",@"SHT_CUDA_INFO"
	.align	4


	//----- nvinfo : EIATTR_REGCOUNT
	.align		4
        /*0000*/ 	.byte	0x04, 0x2f
        /*0002*/ 	.short	(.L_1 - .L_0)
	.align		4
.L_0:
        /*0004*/ 	.word	index@(_Z6matmulPKfS0_Pfi)
        /*0008*/ 	.word	0x0000001e


	//----- nvinfo : EIATTR_FRAME_SIZE
	.align		4
.L_1:
        /*000c*/ 	.byte	0x04, 0x11
        /*000e*/ 	.short	(.L_3 - .L_2)
	.align		4
.L_2:
        /*0010*/ 	.word	index@(_Z6matmulPKfS0_Pfi)
        /*0014*/ 	.word	0x00000000


	//----- nvinfo : EIATTR_REGCOUNT
	.align		4
.L_3:
        /*0018*/ 	.byte	0x04, 0x2f
        /*001a*/ 	.short	(.L_5 - .L_4)
	.align		4
.L_4:
        /*001c*/ 	.word	index@(_Z7matmulbPKfS0_Pfi)
        /*0020*/ 	.word	0x00000004


	//----- nvinfo : EIATTR_FRAME_SIZE
	.align		4
.L_5:
        /*0024*/ 	.byte	0x04, 0x11
        /*0026*/ 	.short	(.L_7 - .L_6)
	.align		4
.L_6:
        /*0028*/ 	.word	index@(_Z7matmulbPKfS0_Pfi)
        /*002c*/ 	.word	0x00000000


	//----- nvinfo : EIATTR_REGCOUNT
	.align		4
.L_7:
        /*0030*/ 	.byte	0x04, 0x2f
        /*0032*/ 	.short	(.L_9 - .L_8)
	.align		4
.L_8:
        /*0034*/ 	.word	index@(_Z15matmulb_genericPKfS0_Pfi)
        /*0038*/ 	.word	0x00000004


	//----- nvinfo : EIATTR_FRAME_SIZE
	.align		4
.L_9:
        /*003c*/ 	.byte	0x04, 0x11
        /*003e*/ 	.short	(.L_11 - .L_10)
	.align		4
.L_10:
        /*0040*/ 	.word	index@(_Z15matmulb_genericPKfS0_Pfi)
        /*0044*/ 	.word	0x00000000


	//----- nvinfo : EIATTR_MIN_STACK_SIZE
	.align		4
.L_11:
        /*0048*/ 	.byte	0x04, 0x12
        /*004a*/ 	.short	(.L_13 - .L_12)
	.align		4
.L_12:
        /*004c*/ 	.word	index@(_Z15matmulb_genericPKfS0_Pfi)
        /*0050*/ 	.word	0x00000000


	//----- nvinfo : EIATTR_MIN_STACK_SIZE
	.align		4
.L_13:
        /*0054*/ 	.byte	0x04, 0x12
        /*0056*/ 	.short	(.L_15 - .L_14)
	.align		4
.L_14:
        /*0058*/ 	.word	index@(_Z7matmulbPKfS0_Pfi)
        /*005c*/ 	.word	0x00000000


	//----- nvinfo : EIATTR_MIN_STACK_SIZE
	.align		4
.L_15:
        /*0060*/ 	.byte	0x04, 0x12
        /*0062*/ 	.short	(.L_17 - .L_16)
	.align		4
.L_16:
        /*0064*/ 	.word	index@(_Z6matmulPKfS0_Pfi)
        /*0068*/ 	.word	0x00000000
.L_17:


//--------------------- .nv.compat                --------------------------
	.section	.nv.compat,"",@"SHT_CUDA_COMPAT_INFO"
	.align	4
        /*0000*/ 	.byte	0x02, 0x09, 0x00, 0x00, 0x02, 0x02, 0x01, 0x00, 0x02, 0x05, 0x05, 0x00, 0x03, 0x07, 0x01, 0x01
        /*0010*/ 	.byte	0x02, 0x03, 0x00, 0x00, 0x02, 0x06, 0x01, 0x00, 0x04, 0x0b, 0x08, 0x00, 0x09, 0x00, 0x00, 0x00
        /*0020*/ 	.byte	0x00, 0x00, 0x00, 0x00


//--------------------- .nv.info._Z15matmulb_genericPKfS0_Pfi --------------------------
	.section	.nv.info._Z15matmulb_genericPKfS0_Pfi,"",@"SHT_CUDA_INFO"
	.sectionflags	@""
	.align	4


	//----- nvinfo : EIATTR_CUDA_API_VERSION
	.align		4
        /*0000*/ 	.byte	0x04, 0x37
        /*0002*/ 	.short	(.L_19 - .L_18)
.L_18:
        /*0004*/ 	.word	0x00000082


	//----- nvinfo : EIATTR_KPARAM_INFO
	.align		4
.L_19:
        /*0008*/ 	.byte	0x04, 0x17
        /*000a*/ 	.short	(.L_21 - .L_20)
.L_20:
        /*000c*/ 	.word	0x00000000
        /*0010*/ 	.short	0x0003
        /*0012*/ 	.short	0x0018
        /*0014*/ 	.byte	0x00, 0xf0, 0x11, 0x00


	//----- nvinfo : EIATTR_KPARAM_INFO
	.align		4
.L_21:
        /*0018*/ 	.byte	0x04, 0x17
        /*001a*/ 	.short	(.L_23 - .L_22)
.L_22:
        /*001c*/ 	.word	0x00000000
        /*0020*/ 	.short	0x0002
        /*0022*/ 	.short	0x0010
        /*0024*/ 	.byte	0x00, 0xf5, 0x21, 0x00


	//----- nvinfo : EIATTR_KPARAM_INFO
	.align		4
.L_23:
        /*0028*/ 	.byte	0x04, 0x17
        /*002a*/ 	.short	(.L_25 - .L_24)
.L_24:
        /*002c*/ 	.word	0x00000000
        /*0030*/ 	.short	0x0001
        /*0032*/ 	.short	0x0008
        /*0034*/ 	.byte	0x00, 0xf5, 0x21, 0x00


	//----- nvinfo : EIATTR_KPARAM_INFO
	.align		4
.L_25:
        /*0038*/ 	.byte	0x04, 0x17
        /*003a*/ 	.short	(.L_27 - .L_26)
.L_26:
        /*003c*/ 	.word	0x00000000
        /*0040*/ 	.short	0x0000
        /*0042*/ 	.short	0x0000
        /*0044*/ 	.byte	0x00, 0xf5, 0x21, 0x00


	//----- nvinfo : EIATTR_SPARSE_MMA_MASK
	.align		4
.L_27:
        /*0048*/ 	.byte	0x03, 0x50
        /*004a*/ 	.short	0x0000


	//----- nvinfo : EIATTR_MAXREG_COUNT
	.align		4
        /*004c*/ 	.byte	0x03, 0x1b
        /*004e*/ 	.short	0x00ff


	//----- nvinfo : EIATTR_MERCURY_ISA_VERSION
	.align		4
        /*0050*/ 	.byte	0x03, 0x5f
        /*0052*/ 	.short	0x0101


	//----- nvinfo : EIATTR_VRC_CTA_INIT_COUNT
	.align		4
        /*0054*/ 	.byte	0x02, 0x4a
	.zero		1
	.zero		1


	//----- nvinfo : EIATTR_EXIT_INSTR_OFFSETS
	.align		4
        /*0058*/ 	.byte	0x04, 0x1c
        /*005a*/ 	.short	(.L_29 - .L_28)


	//   ....[0]....
.L_28:
        /*005c*/ 	.word	0x00000010


	//----- nvinfo : EIATTR_CBANK_PARAM_SIZE
	.align		4
.L_29:
        /*0060*/ 	.byte	0x03, 0x19
        /*0062*/ 	.short	0x001c


	//----- nvinfo : EIATTR_PARAM_CBANK
	.align		4
        /*0064*/ 	.byte	0x04, 0x0a
        /*0066*/ 	.short	(.L_31 - .L_30)
	.align		4
.L_30:
        /*0068*/ 	.word	index@(.nv.constant0._Z15matmulb_genericPKfS0_Pfi)
        /*006c*/ 	.short	0x0380
        /*006e*/ 	.short	0x001c


	//----- nvinfo : EIATTR_SW_WAR
	.align		4
.L_31:
        /*0070*/ 	.byte	0x04, 0x36
        /*0072*/ 	.short	(.L_33 - .L_32)
.L_32:
        /*0074*/ 	.word	0x00000008
.L_33:


//--------------------- .nv.info._Z7matmulbPKfS0_Pfi --------------------------
	.section	.nv.info._Z7matmulbPKfS0_Pfi,"",@"SHT_CUDA_INFO"
	.sectionflags	@""
	.align	4


	//----- nvinfo : EIATTR_CUDA_API_VERSION
	.align		4
        /*0000*/ 	.byte	0x04, 0x37
        /*0002*/ 	.short	(.L_35 - .L_34)
.L_34:
        /*0004*/ 	.word	0x00000082


	//----- nvinfo : EIATTR_KPARAM_INFO
	.align		4
.L_35:
        /*0008*/ 	.byte	0x04, 0x17
        /*000a*/ 	.short	(.L_37 - .L_36)
.L_36:
        /*000c*/ 	.word	0x00000000
        /*0010*/ 	.short	0x0003
        /*0012*/ 	.short	0x0018
        /*0014*/ 	.byte	0x00, 0xf0, 0x11, 0x00


	//----- nvinfo : EIATTR_KPARAM_INFO
	.align		4
.L_37:
        /*0018*/ 	.byte	0x04, 0x17
        /*001a*/ 	.short	(.L_39 - .L_38)
.L_38:
        /*001c*/ 	.word	0x00000000
        /*0020*/ 	.short	0x0002
        /*0022*/ 	.short	0x0010
        /*0024*/ 	.byte	0x00, 0xf5, 0x21, 0x00


	//----- nvinfo : EIATTR_KPARAM_INFO
	.align		4
.L_39:
        /*0028*/ 	.byte	0x04, 0x17
        /*002a*/ 	.short	(.L_41 - .L_40)
.L_40:
        /*002c*/ 	.word	0x00000000
        /*0030*/ 	.short	0x0001
        /*0032*/ 	.short	0x0008
        /*0034*/ 	.byte	0x00, 0xf5, 0x21, 0x00


	//----- nvinfo : EIATTR_KPARAM_INFO
	.align		4
.L_41:
        /*0038*/ 	.byte	0x04, 0x17
        /*003a*/ 	.short	(.L_43 - .L_42)
.L_42:
        /*003c*/ 	.word	0x00000000
        /*0040*/ 	.short	0x0000
        /*0042*/ 	.short	0x0000
        /*0044*/ 	.byte	0x00, 0xf5, 0x21, 0x00


	//----- nvinfo : EIATTR_SPARSE_MMA_MASK
	.align		4
.L_43:
        /*0048*/ 	.byte	0x03, 0x50
        /*004a*/ 	.short	0x0000


	//----- nvinfo : EIATTR_MAXREG_COUNT
	.align		4
        /*004c*/ 	.byte	0x03, 0x1b
        /*004e*/ 	.short	0x00ff


	//----- nvinfo : EIATTR_MERCURY_ISA_VERSION
	.align		4
        /*0050*/ 	.byte	0x03, 0x5f
        /*0052*/ 	.short	0x0101


	//----- nvinfo : EIATTR_VRC_CTA_INIT_COUNT
	.align		4
        /*0054*/ 	.byte	0x02, 0x4a
	.zero		1
	.zero		1


	//----- nvinfo : EIATTR_EXIT_INSTR_OFFSETS
	.align		4
        /*0058*/ 	.byte	0x04, 0x1c
        /*005a*/ 	.short	(.L_45 - .L_44)


	//   ....[0]....
.L_44:
        /*005c*/ 	.word	0x00000010


	//----- nvinfo : EIATTR_CBANK_PARAM_SIZE
	.align		4
.L_45:
        /*0060*/ 	.byte	0x03, 0x19
        /*0062*/ 	.short	0x001c


	//----- nvinfo : EIATTR_PARAM_CBANK
	.align		4
        /*0064*/ 	.byte	0x04, 0x0a
        /*0066*/ 	.short	(.L_47 - .L_46)
	.align		4
.L_46:
        /*0068*/ 	.word	index@(.nv.constant0._Z7matmulbPKfS0_Pfi)
        /*006c*/ 	.short	0x0380
        /*006e*/ 	.short	0x001c


	//----- nvinfo : EIATTR_SW_WAR
	.align		4
.L_47:
        /*0070*/ 	.byte	0x04, 0x36
        /*0072*/ 	.short	(.L_49 - .L_48)
.L_48:
        /*0074*/ 	.word	0x00000008
.L_49:


//--------------------- .nv.info._Z6matmulPKfS0_Pfi --------------------------
	.section	.nv.info._Z6matmulPKfS0_Pfi,"",@"SHT_CUDA_INFO"
	.sectionflags	@""
	.align	4


	//----- nvinfo : EIATTR_CUDA_API_VERSION
	.align		4
        /*0000*/ 	.byte	0x04, 0x37
        /*0002*/ 	.short	(.L_51 - .L_50)
.L_50:
        /*0004*/ 	.word	0x00000082


	//----- nvinfo : EIATTR_KPARAM_INFO
	.align		4
.L_51:
        /*0008*/ 	.byte	0x04, 0x17
        /*000a*/ 	.short	(.L_53 - .L_52)
.L_52:
        /*000c*/ 	.word	0x00000000
        /*0010*/ 	.short	0x0003
        /*0012*/ 	.short	0x0018
        /*0014*/ 	.byte	0x00, 0xf0, 0x11, 0x00


	//----- nvinfo : EIATTR_KPARAM_INFO
	.align		4
.L_53:
        /*0018*/ 	.byte	0x04, 0x17
        /*001a*/ 	.short	(.L_55 - .L_54)
.L_54:
        /*001c*/ 	.word	0x00000000
        /*0020*/ 	.short	0x0002
        /*0022*/ 	.short	0x0010
        /*0024*/ 	.byte	0x00, 0xf5, 0x21, 0x00


	//----- nvinfo : EIATTR_KPARAM_INFO
	.align		4
.L_55:
        /*0028*/ 	.byte	0x04, 0x17
        /*002a*/ 	.short	(.L_57 - .L_56)
.L_56:
        /*002c*/ 	.word	0x00000000
        /*0030*/ 	.short	0x0001
        /*0032*/ 	.short	0x0008
        /*0034*/ 	.byte	0x00, 0xf5, 0x21, 0x00


	//----- nvinfo : EIATTR_KPARAM_INFO
	.align		4
.L_57:
        /*0038*/ 	.byte	0x04, 0x17
        /*003a*/ 	.short	(.L_59 - .L_58)
.L_58:
        /*003c*/ 	.word	0x00000000
        /*0040*/ 	.short	0x0000
        /*0042*/ 	.short	0x0000
        /*0044*/ 	.byte	0x00, 0xf5, 0x21, 0x00


	//----- nvinfo : EIATTR_SPARSE_MMA_MASK
	.align		4
.L_59:
        /*0048*/ 	.byte	0x03, 0x50
        /*004a*/ 	.short	0x0000


	//----- nvinfo : EIATTR_MAXREG_COUNT
	.align		4
        /*004c*/ 	.byte	0x03, 0x1b
        /*004e*/ 	.short	0x00ff


	//----- nvinfo : EIATTR_MERCURY_ISA_VERSION
	.align		4
        /*0050*/ 	.byte	0x03, 0x5f
        /*0052*/ 	.short	0x0101


	//----- nvinfo : EIATTR_VRC_CTA_INIT_COUNT
	.align		4
        /*0054*/ 	.byte	0x02, 0x4a
	.zero		1
	.zero		1


	//----- nvinfo : EIATTR_EXIT_INSTR_OFFSETS
	.align		4
        /*0058*/ 	.byte	0x04, 0x1c
        /*005a*/ 	.short	(.L_61 - .L_60)


	//   ....[0]....
.L_60:
        /*005c*/ 	.word	0x000000c0


	//   ....[1]....
        /*0060*/ 	.word	0x00000a90


	//----- nvinfo : EIATTR_CBANK_PARAM_SIZE
	.align		4
.L_61:
        /*0064*/ 	.byte	0x03, 0x19
        /*0066*/ 	.short	0x001c


	//----- nvinfo : EIATTR_PARAM_CBANK
	.align		4
        /*0068*/ 	.byte	0x04, 0x0a
        /*006a*/ 	.short	(.L_63 - .L_62)
	.align		4
.L_62:
        /*006c*/ 	.word	index@(.nv.constant0._Z6matmulPKfS0_Pfi)
        /*0070*/ 	.short	0x0380
        /*0072*/ 	.short	0x001c


	//----- nvinfo : EIATTR_SW_WAR
	.align		4
.L_63:
        /*0074*/ 	.byte	0x04, 0x36
        /*0076*/ 	.short	(.L_65 - .L_64)
.L_64:
        /*0078*/ 	.word	0x00000008
.L_65:


//--------------------- .nv.callgraph             --------------------------
	.section	.nv.callgraph,"",@"SHT_CUDA_CALLGRAPH"
	.align	4
	.sectionentsize	8
	.align		4
        /*0000*/ 	.word	0x00000000
	.align		4
        /*0004*/ 	.word	0xffffffff
	.align		4
        /*0008*/ 	.word	0x00000000
	.align		4
        /*000c*/ 	.word	0xfffffffe
	.align		4
        /*0010*/ 	.word	0x00000000
	.align		4
        /*0014*/ 	.word	0xfffffffd
	.align		4
        /*0018*/ 	.word	0x00000000
	.align		4
        /*001c*/ 	.word	0xfffffffc


//--------------------- .text._Z15matmulb_genericPKfS0_Pfi --------------------------
	.section	.text._Z15matmulb_genericPKfS0_Pfi,"ax",@progbits
	.align	128
        .global         _Z15matmulb_genericPKfS0_Pfi
        .type           _Z15matmulb_genericPKfS0_Pfi,@function
        .size           _Z15matmulb_genericPKfS0_Pfi,(.L_x_7 - _Z15matmulb_genericPKfS0_Pfi)
        .other          _Z15matmulb_genericPKfS0_Pfi,@"STO_CUDA_ENTRY STV_DEFAULT"
_Z15matmulb_genericPKfS0_Pfi:
.text._Z15matmulb_genericPKfS0_Pfi:
[----:B------:R-:W-:Y:S01]  /*0000*/  LDC R1, c[0x0][0x37c] ;  /* 0x0000df00ff017b82 */ /* 0x000fe20000000800 */
[----:B------:R-:W-:Y:S05]  /*0010*/  EXIT ;  /* 0x000000000000794d */ /* 0x000fea0003800000 */
.L_x_0:
[----:B------:R-:W-:-:S00]  /*0020*/  BRA `(.L_x_0) ;  /* 0xfffffffc00fc7947 */ /* 0x000fc0000383ffff */
[----:B------:R-:W-:-:S00]  /*0030*/  NOP ;  /* 0x0000000000007918 */ /* 0x000fc00000000000 */
        /* <DEDUP_REMOVED lines=12> */
.L_x_7:


//--------------------- .text._Z7matmulbPKfS0_Pfi --------------------------
	.section	.text._Z7matmulbPKfS0_Pfi,"ax",@progbits
	.align	128
        .global         _Z7matmulbPKfS0_Pfi
        .type           _Z7matmulbPKfS0_Pfi,@function
        .size           _Z7matmulbPKfS0_Pfi,(.L_x_8 - _Z7matmulbPKfS0_Pfi)
        .other          _Z7matmulbPKfS0_Pfi,@"STO_CUDA_ENTRY STV_DEFAULT"
_Z7matmulbPKfS0_Pfi:
.text._Z7matmulbPKfS0_Pfi:
[----:B------:R-:W-:Y:S01]  /*0000*/  LDC R1, c[0x0][0x37c] ;  /* 0x0000df00ff017b82 */ /* 0x000fe20000000800 */
[----:B------:R-:W-:Y:S05]  /*0010*/  EXIT ;  /* 0x000000000000794d */ /* 0x000fea0003800000 */
.L_x_1:
        /* <DEDUP_REMOVED lines=14> */
.L_x_8:


//--------------------- .text._Z6matmulPKfS0_Pfi  --------------------------
	.section	.text._Z6matmulPKfS0_Pfi,"ax",@progbits
	.align	128
        .global         _Z6matmulPKfS0_Pfi
        .type           _Z6matmulPKfS0_Pfi,@function
        .size           _Z6matmulPKfS0_Pfi,(.L_x_9 - _Z6matmulPKfS0_Pfi)
        .other          _Z6matmulPKfS0_Pfi,@"STO_CUDA_ENTRY STV_DEFAULT"
_Z6matmulPKfS0_Pfi:
.text._Z6matmulPKfS0_Pfi:
[----:B------:R-:W-:Y:S01]  /*0000*/  LDC R1, c[0x0][0x37c] ;  /* 0x0000df00ff017b82 */ /* 0x000fe20000000800 */
[----:B------:R-:W0:Y:S07]  /*0010*/  S2R R0, SR_TID.Y ;  /* 0x0000000000007919 */ /* 0x000e2e0000002200 */
[----:B------:R-:W0:Y:S01]  /*0020*/  S2UR UR4, SR_CTAID.Y ;  /* 0x00000000000479c3 */ /* 0x000e220000002600 */
[----:B------:R-:W1:Y:S01]  /*0030*/  LDCU UR20, c[0x0][0x398] ;  /* 0x00007300ff1477ac */ /* 0x000e620008000800 */
[----:B------:R-:W2:Y:S06]  /*0040*/  S2R R3, SR_TID.X ;  /* 0x0000000000037919 */ /* 0x000eac0000002100 */
[----:B------:R-:W0:Y:S08]  /*0050*/  LDC R13, c[0x0][0x364] ;  /* 0x0000d900ff0d7b82 */ /* 0x000e300000000800 */
[----:B------:R-:W2:Y:S08]  /*0060*/  S2UR UR5, SR_CTAID.X ;  /* 0x00000000000579c3 */ /* 0x000eb00000002500 */
[----:B------:R-:W2:Y:S01]  /*0070*/  LDC R2, c[0x0][0x360] ;  /* 0x0000d800ff027b82 */ /* 0x000ea20000000800 */
[----:B0-----:R-:W-:-:S02]  /*0080*/  IMAD R13, R13, UR4, R0 ;  /* 0x000000040d0d7c24 */ /* 0x001fc4000f8e0200 */
[----:B--2---:R-:W-:-:S05]  /*0090*/  IMAD R0, R2, UR5, R3 ;  /* 0x0000000502007c24 */ /* 0x004fca000f8e0203 */
[----:B------:R-:W-:-:S04]  /*00a0*/  VIMNMX R2, PT, PT, R13, R0, !PT ;  /* 0x000000000d027248 */ /* 0x000fc80007fe0100 */
[----:B-1----:R-:W-:-:S13]  /*00b0*/  ISETP.GE.AND P0, PT, R2, UR20, PT ;  /* 0x0000001402007c0c */ /* 0x002fda000bf06270 */
[----:B------:R-:W-:Y:S05]  /*00c0*/  @P0 EXIT ;  /* 0x000000000000094d */ /* 0x000fea0003800000 */
[----:B------:R-:W-:Y:S01]  /*00d0*/  UISETP.GE.U32.AND UP0, UPT, UR20, 0x8, UPT ;  /* 0x000000081400788c */ /* 0x000fe2000bf06070 */
[----:B------:R-:W-:Y:S02]  /*00e0*/  HFMA2 R12, -RZ, RZ, 0, 0 ;  /* 0x00000000ff0c7431 */ /* 0x000fe400000001ff */
[----:B------:R-:W-:Y:S01]  /*00f0*/  IMAD R13, R13, UR20, RZ ;  /* 0x000000140d0d7c24 */ /* 0x000fe2000f8e02ff */
[----:B------:R-:W-:Y:S01]  /*0100*/  UMOV UR4, URZ ;  /* 0x000000ff00047c82 */ /* 0x000fe20008000000 */
[----:B------:R-:W0:Y:S04]  /*0110*/  LDCU.64 UR18, c[0x0][0x358] ;  /* 0x00006b00ff1277ac */ /* 0x000e280008000a00 */
[----:B------:R-:W-:Y:S05]  /*0120*/  BRA.U !UP0, `(.L_x_2) ;  /* 0x0000000508047547 */ /* 0x000fea000b800000 */
[----:B------:R-:W1:Y:S01]  /*0130*/  LDCU.128 UR24, c[0x0][0x380] ;  /* 0x00007000ff1877ac */ /* 0x000e620008000c00 */
[----:B------:R-:W-:Y:S02]  /*0140*/  MOV R12, RZ ;  /* 0x000000ff000c7202 */ /* 0x000fe40000000f00 */
[----:B------:R-:W-:Y:S01]  /*0150*/  MOV R14, R0 ;  /* 0x00000000000e7202 */ /* 0x000fe20000000f00 */
[----:B------:R-:W-:-:S04]  /*0160*/  ULOP3.LUT UR4, UR20, 0x7ffffff8, URZ, 0xc0, !UPT ;  /* 0x7ffffff814047892 */ /* 0x000fc8000f8ec0ff */
[----:B------:R-:W-:Y:S01]  /*0170*/  UIADD3 UR5, UPT, UPT, -UR4, URZ, URZ ;  /* 0x000000ff04057290 */ /* 0x000fe2000fffe1ff */
[----:B-1----:R-:W-:Y:S01]  /*0180*/  MOV R2, UR24 ;  /* 0x0000001800027c02 */ /* 0x002fe20008000f00 */
[----:B------:R-:W-:Y:S01]  /*0190*/  UIMAD.WIDE UR6, UR20, 0x8, UR26 ;  /* 0x00000008140678a5 */ /* 0x000fe2000f8e021a */
[----:B------:R-:W-:Y:S01]  /*01a0*/  MOV R3, UR25 ;  /* 0x0000001900037c02 */ /* 0x000fe20008000f00 */
[----:B------:R-:W-:Y:S02]  /*01b0*/  UIMAD.WIDE UR8, UR20, 0xc, UR26 ;  /* 0x0000000c140878a5 */ /* 0x000fe4000f8e021a */
[----:B------:R-:W-:Y:S01]  /*01c0*/  UIMAD.WIDE UR10, UR20, 0x10, UR26 ;  /* 0x00000010140a78a5 */ /* 0x000fe2000f8e021a */
[----:B------:R-:W-:Y:S01]  /*01d0*/  IMAD.WIDE.U32 R2, R13, 0x4, R2 ;  /* 0x000000040d027825 */ /* 0x000fe200078e0002 */
[----:B------:R-:W-:Y:S02]  /*01e0*/  UIMAD.WIDE UR12, UR20, 0x14, UR26 ;  /* 0x00000014140c78a5 */ /* 0x000fe4000f8e021a */
[----:B------:R-:W-:Y:S01]  /*01f0*/  UIMAD.WIDE UR14, UR20, 0x18, UR26 ;  /* 0x00000018140e78a5 */ /* 0x000fe2000f8e021a */
[----:B------:R-:W-:Y:S01]  /*0200*/  IADD3 R2, P0, PT, R2, 0x10, RZ ;  /* 0x0000001002027810 */ /* 0x000fe20007f1e0ff */
[----:B------:R-:W-:-:S03]  /*0210*/  UIMAD.WIDE UR16, UR20, 0x1c, UR26 ;  /* 0x0000001c141078a5 */ /* 0x000fc6000f8e021a */
[----:B------:R-:W-:-:S09]  /*0220*/  IADD3.X R3, PT, PT, RZ, R3, RZ, P0, !PT ;  /* 0x00000003ff037210 */ /* 0x000fd200007fe4ff */
.L_x_3:
[----:B------:R-:W-:Y:S01]  /*0230*/  UIMAD.WIDE UR22, UR20, 0x4, UR26 ;  /* 0x00000004141678a5 */ /* 0x000fe2000f8e021a */
[----:B------:R-:W-:Y:S02]  /*0240*/  IMAD.MOV.U32 R23, RZ, RZ, 0x4 ;  /* 0x00000004ff177424 */ /* 0x000fe400078e00ff */
[----:B------:R-:W-:Y:S01]  /*0250*/  HFMA2 R11, -RZ, RZ, 0, 2.384185791015625e-07 ;  /* 0x00000004ff0b7431 */ /* 0x000fe200000001ff */
[----:B------:R-:W-:Y:S01]  /*0260*/  MOV R25, 0x4 ;  /* 0x0000000400197802 */ /* 0x000fe20000000f00 */
[----:B0-----:R-:W2:Y:S01]  /*0270*/  LDG.E R21, desc[UR18][R2.64+-0x10] ;  /* 0xfffff01202157981 */ /* 0x001ea2000c1e1900 */
[C---:B------:R-:W-:Y:S01]  /*0280*/  IMAD.WIDE R22, R14.reuse, R23, UR26 ;  /* 0x0000001a0e167e25 */ /* 0x040fe2000f8e0217 */
[----:B------:R-:W-:Y:S02]  /*0290*/  MOV R8, UR22 ;  /* 0x0000001600087c02 */ /* 0x000fe40008000f00 */
[----:B------:R-:W-:Y:S01]  /*02a0*/  MOV R9, UR23 ;  /* 0x0000001700097c02 */ /* 0x000fe20008000f00 */
[----:B------:R-:W3:Y:S02]  /*02b0*/  LDG.E R19, desc[UR18][R2.64+-0xc] ;  /* 0xfffff41202137981 */ /* 0x000ee4000c1e1900 */
[----:B------:R-:W-:-:S02]  /*02c0*/  IMAD.WIDE R8, R14, 0x4, R8 ;  /* 0x000000040e087825 */ /* 0x000fc400078e0208 */
[----:B------:R-:W2:Y:S01]  /*02d0*/  LDG.E R22, desc[UR18][R22.64] ;  /* 0x0000001216167981 */ /* 0x000ea2000c1e1900 */
[----:B------:R-:W-:Y:S01]  /*02e0*/  MOV R5, 0x4 ;  /* 0x0000000400057802 */ /* 0x000fe20000000f00 */
[C---:B------:R-:W-:Y:S02]  /*02f0*/  IMAD.WIDE R24, R14.reuse, R25, UR6 ;  /* 0x000000060e187e25 */ /* 0x040fe4000f8e0219 */
[----:B------:R0:W3:Y:S02]  /*0300*/  LDG.E R20, desc[UR18][R8.64] ;  /* 0x0000001208147981 */ /* 0x0000e4000c1e1900 */
[----:B------:R-:W-:Y:S02]  /*0310*/  IMAD.WIDE R10, R14, R11, UR8 ;  /* 0x000000080e0a7e25 */ /* 0x000fe4000f8e020b */
[----:B------:R-:W4:Y:S04]  /*0320*/  LDG.E R18, desc[UR18][R24.64] ;  /* 0x0000001218127981 */ /* 0x000f28000c1e1900 */
[----:B------:R-:W4:Y:S01]  /*0330*/  LDG.E R17, desc[UR18][R2.64+-0x8] ;  /* 0xfffff81202117981 */ /* 0x000f22000c1e1900 */
[----:B0-----:R-:W-:-:S02]  /*0340*/  HFMA2 R9, -RZ, RZ, 0, 2.384185791015625e-07 ;  /* 0x00000004ff097431 */ /* 0x001fc400000001ff */
[----:B------:R-:W-:Y:S01]  /*0350*/  IMAD.MOV.U32 R7, RZ, RZ, 0x4 ;  /* 0x00000004ff077424 */ /* 0x000fe200078e00ff */
[----:B------:R0:W5:Y:S01]  /*0360*/  LDG.E R16, desc[UR18][R10.64] ;  /* 0x000000120a107981 */ /* 0x000162000c1e1900 */
[----:B------:R-:W-:-:S03]  /*0370*/  IMAD.WIDE R4, R14, R5, UR10 ;  /* 0x0000000a0e047e25 */ /* 0x000fc6000f8e0205 */
[----:B------:R-:W5:Y:S01]  /*0380*/  LDG.E R15, desc[UR18][R2.64+-0x4] ;  /* 0xfffffc12020f7981 */ /* 0x000f62000c1e1900 */
[C---:B------:R-:W-:Y:S01]  /*0390*/  IMAD.WIDE R6, R14.reuse, R7, UR12 ;  /* 0x0000000c0e067e25 */ /* 0x040fe2000f8e0207 */
[----:B------:R-:W-:Y:S02]  /*03a0*/  MOV R27, 0x4 ;  /* 0x00000004001b7802 */ /* 0x000fe40000000f00 */
[----:B------:R1:W5:Y:S01]  /*03b0*/  LDG.E R4, desc[UR18][R4.64] ;  /* 0x0000001204047981 */ /* 0x000362000c1e1900 */
[----:B------:R-:W-:-:S03]  /*03c0*/  IMAD.WIDE R8, R14, R9, UR14 ;  /* 0x0000000e0e087e25 */ /* 0x000fc6000f8e0209 */
[----:B------:R-:W5:Y:S01]  /*03d0*/  LDG.E R23, desc[UR18][R2.64] ;  /* 0x0000001202177981 */ /* 0x000f62000c1e1900 */
[----:B0-----:R-:W-:-:S03]  /*03e0*/  IMAD.WIDE R10, R14, R27, UR16 ;  /* 0x000000100e0a7e25 */ /* 0x001fc6000f8e021b */
[----:B------:R-:W5:Y:S04]  /*03f0*/  LDG.E R7, desc[UR18][R6.64] ;  /* 0x0000001206077981 */ /* 0x000f68000c1e1900 */
[----:B------:R-:W5:Y:S04]  /*0400*/  LDG.E R24, desc[UR18][R2.64+0x4] ;  /* 0x0000041202187981 */ /* 0x000f68000c1e1900 */
[----:B------:R-:W5:Y:S04]  /*0410*/  LDG.E R8, desc[UR18][R8.64] ;  /* 0x0000001208087981 */ /* 0x000f68000c1e1900 */
[----:B------:R-:W5:Y:S04]  /*0420*/  LDG.E R25, desc[UR18][R2.64+0x8] ;  /* 0x0000081202197981 */ /* 0x000f68000c1e1900 */
[----:B------:R-:W5:Y:S04]  /*0430*/  LDG.E R10, desc[UR18][R10.64] ;  /* 0x000000120a0a7981 */ /* 0x000f68000c1e1900 */
[----:B------:R0:W5:Y:S01]  /*0440*/  LDG.E R27, desc[UR18][R2.64+0xc] ;  /* 0x00000c12021b7981 */ /* 0x000162000c1e1900 */
[----:B------:R-:W-:-:S04]  /*0450*/  UIADD3 UR5, UPT, UPT, UR5, 0x8, URZ ;  /* 0x0000000805057890 */ /* 0x000fc8000fffe0ff */
[----:B------:R-:W-:Y:S01]  /*0460*/  UISETP.NE.AND UP0, UPT, UR5, URZ, UPT ;  /* 0x000000ff0500728c */ /* 0x000fe2000bf05270 */
[----:B-1----:R-:W-:Y:S02]  /*0470*/  MOV R5, UR20 ;  /* 0x0000001400057c02 */ /* 0x002fe40008000f00 */
[----:B0-----:R-:W-:Y:S02]  /*0480*/  IADD3 R2, P0, PT, R2, 0x20, RZ ;  /* 0x0000002002027810 */ /* 0x001fe40007f1e0ff */
[----:B------:R-:W-:Y:S02]  /*0490*/  LEA R14, R5, R14, 0x3 ;  /* 0x0000000e050e7211 */ /* 0x000fe400078e18ff */
[----:B------:R-:W-:Y:S01]  /*04a0*/  IADD3.X R3, PT, PT, RZ, R3, RZ, P0, !PT ;  /* 0x00000003ff037210 */ /* 0x000fe200007fe4ff */
[----:B--2---:R-:W-:-:S04]  /*04b0*/  FFMA R22, R21, R22, R12 ;  /* 0x0000001615167223 */ /* 0x004fc8000000000c */
[----:B---3--:R-:W-:-:S04]  /*04c0*/  FFMA R20, R19, R20, R22 ;  /* 0x0000001413147223 */ /* 0x008fc80000000016 */
[----:B----4-:R-:W-:-:S04]  /*04d0*/  FFMA R18, R17, R18, R20 ;  /* 0x0000001211127223 */ /* 0x010fc80000000014 */
[----:B-----5:R-:W-:-:S04]  /*04e0*/  FFMA R16, R15, R16, R18 ;  /* 0x000000100f107223 */ /* 0x020fc80000000012 */
[----:B------:R-:W-:-:S04]  /*04f0*/  FFMA R23, R23, R4, R16 ;  /* 0x0000000417177223 */ /* 0x000fc80000000010 */
[----:B------:R-:W-:-:S04]  /*0500*/  FFMA R24, R24, R7, R23 ;  /* 0x0000000718187223 */ /* 0x000fc80000000017 */
[----:B------:R-:W-:-:S04]  /*0510*/  FFMA R8, R25, R8, R24 ;  /* 0x0000000819087223 */ /* 0x000fc80000000018 */
[----:B------:R-:W-:Y:S01]  /*0520*/  FFMA R12, R27, R10, R8 ;  /* 0x0000000a1b0c7223 */ /* 0x000fe20000000008 */
[----:B------:R-:W-:Y:S06]  /*0530*/  BRA.U UP0, `(.L_x_3) ;  /* 0xfffffffd003c7547 */ /* 0x000fec000b83ffff */
.L_x_2:
[----:B------:R-:W-:-:S04]  /*0540*/  ULOP3.LUT UR6, UR20, 0x7, URZ, 0xc0, !UPT ;  /* 0x0000000714067892 */ /* 0x000fc8000f8ec0ff */
[----:B------:R-:W-:-:S09]  /*0550*/  UISETP.NE.AND UP0, UPT, UR6, URZ, UPT ;  /* 0x000000ff0600728c */ /* 0x000fd2000bf05270 */
[----:B------:R-:W-:Y:S05]  /*0560*/  BRA.U !UP0, `(.L_x_4) ;  /* 0x0000000508387547 */ /* 0x000fea000b800000 */
[----:B------:R-:W-:Y:S02]  /*0570*/  UISETP.GE.U32.AND UP0, UPT, UR6, 0x4, UPT ;  /* 0x000000040600788c */ /* 0x000fe4000bf06070 */
[----:B------:R-:W-:-:S04]  /*0580*/  ULOP3.LUT UR5, UR20, 0x3, URZ, 0xc0, !UPT ;  /* 0x0000000314057892 */ /* 0x000fc8000f8ec0ff */
[----:B------:R-:W-:-:S03]  /*0590*/  UISETP.NE.AND UP1, UPT, UR5, URZ, UPT ;  /* 0x000000ff0500728c */ /* 0x000fc6000bf25270 */
[----:B------:R-:W-:Y:S08]  /*05a0*/  BRA.U !UP0, `(.L_x_5) ;  /* 0x00000001087c7547 */ /* 0x000ff0000b800000 */
[----:B------:R-:W1:Y:S01]  /*05b0*/  LDC.64 R6, c[0x0][0x388] ;  /* 0x0000e200ff067b82 */ /* 0x000e620000000a00 */
[----:B------:R-:W2:Y:S01]  /*05c0*/  LDCU.64 UR6, c[0x0][0x380] ;  /* 0x00007000ff0677ac */ /* 0x000ea20008000a00 */
[----:B------:R-:W-:Y:S01]  /*05d0*/  IMAD.U32 R9, RZ, RZ, UR4 ;  /* 0x00000004ff097e24 */ /* 0x000fe2000f8e00ff */
[C---:B------:R-:W-:Y:S02]  /*05e0*/  IADD3 R3, PT, PT, R13.reuse, UR4, RZ ;  /* 0x000000040d037c10 */ /* 0x040fe4000fffe0ff */
[----:B------:R-:W-:Y:S01]  /*05f0*/  IADD3 R10, P0, PT, R13, UR4, RZ ;  /* 0x000000040d0a7c10 */ /* 0x000fe2000ff1e0ff */
[----:B------:R-:W-:Y:S01]  /*0600*/  IMAD R9, R9, UR20, R0 ;  /* 0x0000001409097c24 */ /* 0x000fe2000f8e0200 */
[----:B------:R-:W-:Y:S01]  /*0610*/  MOV R11, UR20 ;  /* 0x00000014000b7c02 */ /* 0x000fe20008000f00 */
[----:B------:R-:W3:Y:S01]  /*0620*/  LDC.64 R4, c[0x0][0x380] ;  /* 0x0000e000ff047b82 */ /* 0x000ee20000000a00 */
[----:B------:R-:W-:Y:S01]  /*0630*/  MOV R15, UR20 ;  /* 0x00000014000f7c02 */ /* 0x000fe20008000f00 */
[----:B-1----:R-:W-:Y:S01]  /*0640*/  IMAD.WIDE R6, R9, 0x4, R6 ;  /* 0x0000000409067825 */ /* 0x002fe200078e0206 */
[----:B------:R-:W-:-:S05]  /*0650*/  MOV R9, UR20 ;  /* 0x0000001400097c02 */ /* 0x000fca0008000f00 */
[----:B------:R-:W-:Y:S02]  /*0660*/  IMAD.WIDE R8, R9, 0x4, R6 ;  /* 0x0000000409087825 */ /* 0x000fe400078e0206 */
[----:B0-----:R-:W4:Y:S02]  /*0670*/  LDG.E R6, desc[UR18][R6.64] ;  /* 0x0000001206067981 */ /* 0x001f24000c1e1900 */
[----:B---3--:R-:W-:Y:S01]  /*0680*/  IMAD.WIDE.U32 R4, R3, 0x4, R4 ;  /* 0x0000000403047825 */ /* 0x008fe200078e0004 */
[----:B------:R-:W-:Y:S01]  /*0690*/  IADD3.X R3, PT, PT, RZ, RZ, RZ, P0, !PT ;  /* 0x000000ffff037210 */ /* 0x000fe200007fe4ff */
[----:B------:R-:W3:Y:S01]  /*06a0*/  LDG.E R17, desc[UR18][R8.64] ;  /* 0x0000001208117981 */ /* 0x000ee2000c1e1900 */
[----:B--2---:R-:W-:-:S03]  /*06b0*/  LEA R2, P0, R10, UR6, 0x2 ;  /* 0x000000060a027c11 */ /* 0x004fc6000f8010ff */
[----:B------:R-:W4:Y:S01]  /*06c0*/  LDG.E R5, desc[UR18][R4.64] ;  /* 0x0000001204057981 */ /* 0x000f22000c1e1900 */
[----:B------:R-:W-:Y:S01]  /*06d0*/  LEA.HI.X R3, R10, UR7, R3, 0x2, P0 ;  /* 0x000000070a037c11 */ /* 0x000fe200080f1403 */
[----:B------:R-:W-:-:S04]  /*06e0*/  IMAD.WIDE R10, R11, 0x4, R8 ;  /* 0x000000040b0a7825 */ /* 0x000fc800078e0208 */
[----:B------:R-:W3:Y:S01]  /*06f0*/  LDG.E R16, desc[UR18][R2.64+0x4] ;  /* 0x0000041202107981 */ /* 0x000ee2000c1e1900 */
[----:B------:R-:W-:-:S03]  /*0700*/  IMAD.WIDE R14, R15, 0x4, R10 ;  /* 0x000000040f0e7825 */ /* 0x000fc600078e020a */
[----:B------:R-:W2:Y:S04]  /*0710*/  LDG.E R19, desc[UR18][R10.64] ;  /* 0x000000120a137981 */ /* 0x000ea8000c1e1900 */
[----:B------:R-:W2:Y:S04]  /*0720*/  LDG.E R18, desc[UR18][R2.64+0x8] ;  /* 0x0000081202127981 */ /* 0x000ea8000c1e1900 */
[----:B------:R-:W5:Y:S04]  /*0730*/  LDG.E R20, desc[UR18][R2.64+0xc] ;  /* 0x00000c1202147981 */ /* 0x000f68000c1e1900 */
[----:B------:R-:W5:Y:S01]  /*0740*/  LDG.E R14, desc[UR18][R14.64] ;  /* 0x000000120e0e7981 */ /* 0x000f62000c1e1900 */
[----:B------:R-:W-:Y:S01]  /*0750*/  UIADD3 UR4, UPT, UPT, UR4, 0x4, URZ ;  /* 0x0000000404047890 */ /* 0x000fe2000fffe0ff */
[----:B----4-:R-:W-:-:S04]  /*0760*/  FFMA R5, R5, R6, R12 ;  /* 0x0000000605057223 */ /* 0x010fc8000000000c */
[----:B---3--:R-:W-:-:S04]  /*0770*/  FFMA R5, R16, R17, R5 ;  /* 0x0000001110057223 */ /* 0x008fc80000000005 */
[----:B--2---:R-:W-:-:S04]  /*0780*/  FFMA R5, R18, R19, R5 ;  /* 0x0000001312057223 */ /* 0x004fc80000000005 */
[----:B-----5:R-:W-:-:S07]  /*0790*/  FFMA R12, R20, R14, R5 ;  /* 0x0000000e140c7223 */ /* 0x020fce0000000005 */
.L_x_5:
[----:B------:R-:W-:Y:S05]  /*07a0*/  BRA.U !UP1, `(.L_x_4) ;  /* 0x0000000109a87547 */ /* 0x000fea000b800000 */
[----:B------:R-:W-:Y:S01]  /*07b0*/  UISETP.NE.AND UP0, UPT, UR5, 0x1, UPT ;  /* 0x000000010500788c */ /* 0x000fe2000bf05270 */
[----:B------:R-:W-:Y:S01]  /*07c0*/  MOV R7, UR4 ;  /* 0x0000000400077c02 */ /* 0x000fe20008000f00 */
[----:B------:R-:W-:Y:S02]  /*07d0*/  ULOP3.LUT UR5, UR20, 0x1, URZ, 0xc0, !UPT ;  /* 0x0000000114057892 */ /* 0x000fe4000f8ec0ff */
[----:B------:R-:W-:Y:S02]  /*07e0*/  MOV R15, UR20 ;  /* 0x00000014000f7c02 */ /* 0x000fe40008000f00 */
[----:B------:R-:W-:Y:S01]  /*07f0*/  UISETP.NE.U32.AND UP1, UPT, UR5, 0x1, UPT ;  /* 0x000000010500788c */ /* 0x000fe2000bf25070 */
[----:B------:R-:W-:-:S04]  /*0800*/  PLOP3.LUT P1, PT, PT, PT, UP0, 0x80, 0x8 ;  /* 0x000000000008781c */ /* 0x000fc80003f2f008 */
[----:B------:R-:W1:Y:S01]  /*0810*/  @UP0 LDCU.128 UR8, c[0x0][0x380] ;  /* 0x00007000ff0807ac */ /* 0x000e620008000c00 */
[----:B------:R-:W-:Y:S01]  /*0820*/  PLOP3.LUT P0, PT, PT, PT, UP1, 0x80, 0x8 ;  /* 0x000000000008781c */ /* 0x000fe20003f0f018 */
[----:B------:R-:W2:Y:S04]  /*0830*/  @UP0 LDCU.64 UR6, c[0x0][0x380] ;  /* 0x00007000ff0607ac */ /* 0x000ea80008000a00 */
[----:B------:R-:W3:Y:S03]  /*0840*/  @!UP1 LDCU.128 UR12, c[0x0][0x380] ;  /* 0x00007000ff0c97ac */ /* 0x000ee60008000c00 */
[C---:B------:R-:W-:Y:S02]  /*0850*/  @P1 IADD3 R3, PT, PT, R13.reuse, UR4, RZ ;  /* 0x000000040d031c10 */ /* 0x040fe4000fffe0ff */
[----:B------:R-:W-:Y:S01]  /*0860*/  @P1 IADD3 R6, P2, PT, R13, UR4, RZ ;  /* 0x000000040d061c10 */ /* 0x000fe2000ff5e0ff */
[----:B------:R-:W-:Y:S01]  /*0870*/  @UP0 UIADD3 UR4, UPT, UPT, UR4, 0x2, URZ ;  /* 0x0000000204040890 */ /* 0x000fe2000fffe0ff */
[----:B-1----:R-:W-:Y:S01]  /*0880*/  MOV R11, UR9 ;  /* 0x00000009000b7c02 */ /* 0x002fe20008000f00 */
[----:B------:R-:W-:Y:S01]  /*0890*/  IMAD.U32 R10, RZ, RZ, UR8 ;  /* 0x00000008ff0a7e24 */ /* 0x000fe2000f8e00ff */
[----:B------:R-:W-:-:S02]  /*08a0*/  MOV R4, UR10 ;  /* 0x0000000a00047c02 */ /* 0x000fc40008000f00 */
[----:B------:R-:W-:Y:S01]  /*08b0*/  MOV R5, UR11 ;  /* 0x0000000b00057c02 */ /* 0x000fe20008000f00 */
[----:B------:R-:W-:-:S04]  /*08c0*/  @P1 IMAD.WIDE.U32 R10, R3, 0x4, R10 ;  /* 0x00000004030a1825 */ /* 0x000fc800078e000a */
[----:B------:R-:W-:Y:S01]  /*08d0*/  @P1 IMAD R3, R7, UR20, R0 ;  /* 0x0000001407031c24 */ /* 0x000fe2000f8e0200 */
[----:B------:R-:W-:Y:S01]  /*08e0*/  @P1 IADD3.X R7, PT, PT, RZ, RZ, RZ, P2, !PT ;  /* 0x000000ffff071210 */ /* 0x000fe200017fe4ff */
[----:B------:R-:W-:Y:S01]  /*08f0*/  IMAD.U32 R19, RZ, RZ, UR4 ;  /* 0x00000004ff137e24 */ /* 0x000fe2000f8e00ff */
[C---:B--2---:R-:W-:Y:S01]  /*0900*/  @P1 LEA R2, P2, R6.reuse, UR6, 0x2 ;  /* 0x0000000606021c11 */ /* 0x044fe2000f8410ff */
[----:B------:R-:W-:Y:S01]  /*0910*/  @P1 IMAD.WIDE R4, R3, 0x4, R4 ;  /* 0x0000000403041825 */ /* 0x000fe200078e0204 */
[----:B------:R-:W-:Y:S01]  /*0920*/  @!P0 IADD3 R17, PT, PT, R13, UR4, RZ ;  /* 0x000000040d118c10 */ /* 0x000fe2000fffe0ff */
[----:B0-----:R-:W2:Y:S01]  /*0930*/  @P1 LDG.E R11, desc[UR18][R10.64] ;  /* 0x000000120a0b1981 */ /* 0x001ea2000c1e1900 */
[----:B------:R-:W-:Y:S01]  /*0940*/  @P1 LEA.HI.X R3, R6, UR7, R7, 0x2, P2 ;  /* 0x0000000706031c11 */ /* 0x000fe200090f1407 */
[----:B------:R-:W-:Y:S01]  /*0950*/  @!P0 IMAD R19, R19, UR20, R0 ;  /* 0x0000001413138c24 */ /* 0x000fe2000f8e0200 */
[----:B---3--:R-:W-:Y:S01]  /*0960*/  MOV R6, UR12 ;  /* 0x0000000c00067c02 */ /* 0x008fe20008000f00 */
[----:B------:R-:W-:Y:S01]  /*0970*/  @P1 IMAD.WIDE R14, R15, 0x4, R4 ;  /* 0x000000040f0e1825 */ /* 0x000fe200078e0204 */
[----:B------:R-:W-:Y:S01]  /*0980*/  MOV R7, UR13 ;  /* 0x0000000d00077c02 */ /* 0x000fe20008000f00 */
[----:B------:R-:W2:Y:S01]  /*0990*/  @P1 LDG.E R4, desc[UR18][R4.64] ;  /* 0x0000001204041981 */ /* 0x000ea2000c1e1900 */
[----:B------:R-:W-:-:S02]  /*09a0*/  MOV R8, UR14 ;  /* 0x0000000e00087c02 */ /* 0x000fc40008000f00 */
[----:B------:R-:W-:Y:S01]  /*09b0*/  MOV R9, UR15 ;  /* 0x0000000f00097c02 */ /* 0x000fe20008000f00 */
[----:B------:R-:W-:Y:S01]  /*09c0*/  @!P0 IMAD.WIDE.U32 R6, R17, 0x4, R6 ;  /* 0x0000000411068825 */ /* 0x000fe200078e0006 */
[----:B------:R-:W3:Y:S03]  /*09d0*/  @P1 LDG.E R14, desc[UR18][R14.64] ;  /* 0x000000120e0e1981 */ /* 0x000ee6000c1e1900 */
[----:B------:R-:W-:Y:S01]  /*09e0*/  @!P0 IMAD.WIDE R8, R19, 0x4, R8 ;  /* 0x0000000413088825 */ /* 0x000fe200078e0208 */
[----:B------:R-:W3:Y:S04]  /*09f0*/  @P1 LDG.E R2, desc[UR18][R2.64+0x4] ;  /* 0x0000041202021981 */ /* 0x000ee8000c1e1900 */
[----:B------:R-:W4:Y:S04]  /*0a00*/  @!P0 LDG.E R7, desc[UR18][R6.64] ;  /* 0x0000001206078981 */ /* 0x000f28000c1e1900 */
[----:B------:R-:W4:Y:S01]  /*0a10*/  @!P0 LDG.E R8, desc[UR18][R8.64] ;  /* 0x0000001208088981 */ /* 0x000f22000c1e1900 */
[----:B--2---:R-:W-:-:S04]  /*0a20*/  @P1 FFMA R11, R11, R4, R12 ;  /* 0x000000040b0b1223 */ /* 0x004fc8000000000c */
[----:B---3--:R-:W-:-:S04]  /*0a30*/  @P1 FFMA R12, R2, R14, R11 ;  /* 0x0000000e020c1223 */ /* 0x008fc8000000000b */
[----:B----4-:R-:W-:-:S07]  /*0a40*/  @!P0 FFMA R12, R7, R8, R12 ;  /* 0x00000008070c8223 */ /* 0x010fce000000000c */
.L_x_4:
[----:B------:R-:W1:Y:S01]  /*0a50*/  LDC.64 R2, c[0x0][0x390] ;  /* 0x0000e400ff027b82 */ /* 0x000e620000000a00 */
[----:B------:R-:W-:-:S05]  /*0a60*/  IADD3 R13, PT, PT, R0, R13, RZ ;  /* 0x0000000d000d7210 */ /* 0x000fca0007ffe0ff */
[----:B-1----:R-:W-:-:S05]  /*0a70*/  IMAD.WIDE R2, R13, 0x4, R2 ;  /* 0x000000040d027825 */ /* 0x002fca00078e0202 */
[----:B0-----:R-:W-:Y:S01]  /*0a80*/  STG.E desc[UR18][R2.64], R12 ;  /* 0x0000000c02007986 */ /* 0x001fe2000c101912 */
[----:B------:R-:W-:Y:S05]  /*0a90*/  EXIT ;  /* 0x000000000000794d */ /* 0x000fea0003800000 */
.L_x_6:
        /* <DEDUP_REMOVED lines=14> */
.L_x_9:


//--------------------- .nv.shared.reserved.0     --------------------------
	.section	.nv.shared.reserved.0,"aw",@nobits
	.weak		__nv_reservedSMEM_offset_0_alias
	.size		__nv_reservedSMEM_offset_0_alias, 0, 64
	.other		__nv_reservedSMEM_offset_0_alias,@"STO_CUDA_RESERVED_SHARED STV_DEFAULT"
__nv_reservedSMEM_offset_0_alias:
	.zero		0
	.zero		64


//--------------------- .nv.constant0._Z15matmulb_genericPKfS0_Pfi --------------------------
	.section	.nv.constant0._Z15matmulb_genericPKfS0_Pfi,"a",@progbits
	.sectionflags	@""
	.align	4
.nv.constant0._Z15matmulb_genericPKfS0_Pfi:
	.zero		924


//--------------------- .nv.constant0._Z7matmulbPKfS0_Pfi --------------------------
	.section	.nv.constant0._Z7matmulbPKfS0_Pfi,"a",@progbits
	.sectionflags	@""
	.align	4
.nv.constant0._Z7matmulbPKfS0_Pfi:
	.zero		924


//--------------------- .nv.constant0._Z6matmulPKfS0_Pfi --------------------------
	.section	.nv.constant0._Z6matmulPKfS0_Pfi,"a",@progbits
	.sectionflags	@""
	.align	4
.nv.constant0._Z6matmulPKfS0_Pfi:
	.zero		924


//--------------------- SYMBOLS --------------------------

	.type		.nv.reservedSmem.offset0,@object
	.size		.nv.reservedSmem.offset0,0x4
